//
// Generated by NVIDIA NVVM Compiler
//
// Compiler Build ID: CL-36424714
// Cuda compilation tools, release 13.0, V13.0.88
// Based on NVVM 20.0.0
//

.version 9.0
.target sm_100
.address_size 64

	// .globl	_Z19compute_tile_kernelPKcS0_PiS1_S1_iiiiS1_
// _ZZ19compute_tile_kernelPKcS0_PiS1_S1_iiiiS1_E7s_table has been demoted
// _ZZ19compute_tile_kernelPKcS0_PiS1_S1_iiiiS1_E6s_seq1 has been demoted
// _ZZ19compute_tile_kernelPKcS0_PiS1_S1_iiiiS1_E6s_seq2 has been demoted
// _ZZ19compute_tile_kernelPKcS0_PiS1_S1_iiiiS1_E11s_block_max has been demoted

.visible .entry _Z19compute_tile_kernelPKcS0_PiS1_S1_iiiiS1_(
	.param .u64 .ptr .align 1 _Z19compute_tile_kernelPKcS0_PiS1_S1_iiiiS1__param_0,
	.param .u64 .ptr .align 1 _Z19compute_tile_kernelPKcS0_PiS1_S1_iiiiS1__param_1,
	.param .u64 .ptr .align 1 _Z19compute_tile_kernelPKcS0_PiS1_S1_iiiiS1__param_2,
	.param .u64 .ptr .align 1 _Z19compute_tile_kernelPKcS0_PiS1_S1_iiiiS1__param_3,
	.param .u64 .ptr .align 1 _Z19compute_tile_kernelPKcS0_PiS1_S1_iiiiS1__param_4,
	.param .u32 _Z19compute_tile_kernelPKcS0_PiS1_S1_iiiiS1__param_5,
	.param .u32 _Z19compute_tile_kernelPKcS0_PiS1_S1_iiiiS1__param_6,
	.param .u32 _Z19compute_tile_kernelPKcS0_PiS1_S1_iiiiS1__param_7,
	.param .u32 _Z19compute_tile_kernelPKcS0_PiS1_S1_iiiiS1__param_8,
	.param .u64 .ptr .align 1 _Z19compute_tile_kernelPKcS0_PiS1_S1_iiiiS1__param_9
)
{
	.reg .pred 	%p<47>;
	.reg .b16 	%rs<15>;
	.reg .b32 	%r<147>;
	.reg .b64 	%rd<25>;
	// demoted variable
	.shared .align 4 .b8 _ZZ19compute_tile_kernelPKcS0_PiS1_S1_iiiiS1_E7s_table[4356];
	// demoted variable
	.shared .align 1 .b8 _ZZ19compute_tile_kernelPKcS0_PiS1_S1_iiiiS1_E6s_seq1[32];
	// demoted variable
	.shared .align 1 .b8 _ZZ19compute_tile_kernelPKcS0_PiS1_S1_iiiiS1_E6s_seq2[32];
	// demoted variable
	.shared .align 4 .u32 _ZZ19compute_tile_kernelPKcS0_PiS1_S1_iiiiS1_E11s_block_max;
	ld.param.u64 	%rd4, [_Z19compute_tile_kernelPKcS0_PiS1_S1_iiiiS1__param_0];
	ld.param.u64 	%rd5, [_Z19compute_tile_kernelPKcS0_PiS1_S1_iiiiS1__param_1];
	ld.param.u64 	%rd9, [_Z19compute_tile_kernelPKcS0_PiS1_S1_iiiiS1__param_2];
	ld.param.u64 	%rd6, [_Z19compute_tile_kernelPKcS0_PiS1_S1_iiiiS1__param_3];
	ld.param.u64 	%rd7, [_Z19compute_tile_kernelPKcS0_PiS1_S1_iiiiS1__param_4];
	ld.param.u32 	%r31, [_Z19compute_tile_kernelPKcS0_PiS1_S1_iiiiS1__param_5];
	ld.param.u32 	%r32, [_Z19compute_tile_kernelPKcS0_PiS1_S1_iiiiS1__param_6];
	ld.param.u32 	%r33, [_Z19compute_tile_kernelPKcS0_PiS1_S1_iiiiS1__param_7];
	ld.param.u32 	%r35, [_Z19compute_tile_kernelPKcS0_PiS1_S1_iiiiS1__param_8];
	ld.param.u64 	%rd8, [_Z19compute_tile_kernelPKcS0_PiS1_S1_iiiiS1__param_9];
	cvta.to.global.u64 	%rd1, %rd9;
	mov.u32 	%r36, %ctaid.x;
	add.s32 	%r37, %r35, %r36;
	sub.s32 	%r2, %r33, %r37;
	add.s32 	%r38, %r32, 31;
	shr.s32 	%r39, %r38, 31;
	shr.u32 	%r40, %r39, 27;
	add.s32 	%r41, %r38, %r40;
	shr.s32 	%r42, %r41, 5;
	add.s32 	%r44, %r31, 31;
	shr.s32 	%r45, %r44, 31;
	shr.u32 	%r46, %r45, 27;
	add.s32 	%r47, %r44, %r46;
	shr.s32 	%r48, %r47, 5;
	or.b32  	%r50, %r37, %r2;
	setp.ge.s32 	%p1, %r37, %r42;
	setp.lt.s32 	%p2, %r50, 0;
	setp.ge.s32 	%p3, %r2, %r48;
	or.pred  	%p4, %p1, %p3;
	or.pred  	%p5, %p4, %p2;
	@%p5 bra 	$L__BB0_45;
	mov.u32 	%r3, %tid.x;
	setp.ne.s32 	%p6, %r3, 0;
	@%p6 bra 	$L__BB0_3;
	mov.b32 	%r51, 0;
	st.shared.u32 	[_ZZ19compute_tile_kernelPKcS0_PiS1_S1_iiiiS1_E11s_block_max], %r51;
$L__BB0_3:
	shl.b32 	%r4, %r37, 5;
	shl.b32 	%r52, %r2, 5;
	add.s32 	%r5, %r52, %r3;
	setp.ge.s32 	%p7, %r5, %r31;
	mov.u32 	%r53, _ZZ19compute_tile_kernelPKcS0_PiS1_S1_iiiiS1_E6s_seq1;
	add.s32 	%r6, %r53, %r3;
	@%p7 bra 	$L__BB0_5;
	cvt.u64.u32 	%rd10, %r5;
	cvta.to.global.u64 	%rd11, %rd4;
	add.s64 	%rd12, %rd11, %rd10;
	ld.global.nc.u8 	%rs2, [%rd12];
	cvt.u16.u8 	%rs3, %rs2;
	st.shared.u8 	[%r6], %rs3;
	bra.uni 	$L__BB0_6;
$L__BB0_5:
	mov.b16 	%rs1, 0;
	st.shared.u8 	[%r6], %rs1;
$L__BB0_6:
	add.s32 	%r7, %r4, %r3;
	setp.ge.s32 	%p8, %r7, %r32;
	shl.b32 	%r54, %r3, 2;
	mov.u32 	%r55, _ZZ19compute_tile_kernelPKcS0_PiS1_S1_iiiiS1_E7s_table;
	add.s32 	%r8, %r55, %r54;
	@%p8 bra 	$L__BB0_8;
	cvt.u64.u32 	%rd13, %r7;
	cvta.to.global.u64 	%rd14, %rd5;
	add.s64 	%rd15, %rd14, %rd13;
	ld.global.nc.u8 	%rs5, [%rd15];
	cvt.u16.u8 	%rs6, %rs5;
	mov.u32 	%r59, _ZZ19compute_tile_kernelPKcS0_PiS1_S1_iiiiS1_E6s_seq2;
	add.s32 	%r60, %r59, %r3;
	st.shared.u8 	[%r60], %rs6;
	mul.wide.u32 	%rd16, %r7, 4;
	add.s64 	%rd17, %rd1, %rd16;
	ld.global.u32 	%r61, [%rd17];
	st.shared.u32 	[%r8+4], %r61;
	bra.uni 	$L__BB0_9;
$L__BB0_8:
	mov.u32 	%r56, _ZZ19compute_tile_kernelPKcS0_PiS1_S1_iiiiS1_E6s_seq2;
	add.s32 	%r57, %r56, %r3;
	mov.b16 	%rs4, 0;
	st.shared.u8 	[%r57], %rs4;
	mov.b32 	%r58, 0;
	st.shared.u32 	[%r8+4], %r58;
$L__BB0_9:
	setp.ge.s32 	%p9, %r5, %r31;
	cvta.to.global.u64 	%rd18, %rd6;
	mul.wide.u32 	%rd19, %r5, 4;
	add.s64 	%rd2, %rd18, %rd19;
	shl.b32 	%r62, %r3, 7;
	add.s32 	%r9, %r8, %r62;
	@%p9 bra 	$L__BB0_11;
	ld.global.u32 	%r64, [%rd2];
	st.shared.u32 	[%r9+132], %r64;
	bra.uni 	$L__BB0_12;
$L__BB0_11:
	mov.b32 	%r63, 0;
	st.shared.u32 	[%r9+132], %r63;
$L__BB0_12:
	setp.ne.s32 	%p10, %r3, 0;
	cvta.to.global.u64 	%rd20, %rd7;
	mul.wide.u32 	%rd21, %r37, 4;
	add.s64 	%rd3, %rd20, %rd21;
	@%p10 bra 	$L__BB0_16;
	setp.eq.s32 	%p11, %r37, 0;
	setp.eq.s32 	%p12, %r2, 0;
	or.pred  	%p13, %p11, %p12;
	@%p13 bra 	$L__BB0_15;
	ld.global.u32 	%r66, [%rd3];
	st.shared.u32 	[_ZZ19compute_tile_kernelPKcS0_PiS1_S1_iiiiS1_E7s_table], %r66;
	bra.uni 	$L__BB0_16;
$L__BB0_15:
	mov.b32 	%r65, 0;
	st.shared.u32 	[_ZZ19compute_tile_kernelPKcS0_PiS1_S1_iiiiS1_E7s_table], %r65;
$L__BB0_16:
	setp.ne.s32 	%p14, %r3, 0;
	bar.sync 	0;
	@%p14 bra 	$L__BB0_18;
	ld.shared.u32 	%r67, [_ZZ19compute_tile_kernelPKcS0_PiS1_S1_iiiiS1_E7s_table+4224];
	st.global.u32 	[%rd3], %r67;
$L__BB0_18:
	add.s32 	%r10, %r9, 132;
	mov.b32 	%r141, 0;
	mov.u32 	%r70, _ZZ19compute_tile_kernelPKcS0_PiS1_S1_iiiiS1_E6s_seq2;
	mov.u32 	%r143, %r141;
$L__BB0_19:
	sub.s32 	%r13, %r141, %r3;
	setp.gt.u32 	%p15, %r13, 31;
	shl.b32 	%r69, %r13, 2;
	add.s32 	%r14, %r9, %r69;
	add.s32 	%r15, %r70, %r13;
	@%p15 bra 	$L__BB0_23;
	setp.lt.s32 	%p16, %r5, %r31;
	add.s32 	%r72, %r4, %r13;
	setp.lt.s32 	%p17, %r72, %r32;
	and.pred  	%p18, %p16, %p17;
	@%p18 bra 	$L__BB0_22;
	add.s32 	%r84, %r10, %r69;
	mov.b32 	%r85, 0;
	st.shared.u32 	[%r84+4], %r85;
	bra.uni 	$L__BB0_23;
$L__BB0_22:
	ld.shared.u32 	%r73, [%r14];
	ld.shared.u32 	%r74, [%r14+4];
	ld.shared.u32 	%r75, [%r14+132];
	ld.shared.u8 	%rs7, [%r6];
	ld.shared.u8 	%rs8, [%r15];
	setp.eq.s16 	%p19, %rs7, %rs8;
	selp.b32 	%r76, 2, -1, %p19;
	add.s32 	%r77, %r76, %r73;
	add.s32 	%r78, %r74, -2;
	max.s32 	%r79, %r77, %r78;
	add.s32 	%r80, %r75, -2;
	max.s32 	%r81, %r79, %r80;
	max.s32 	%r82, %r81, 0;
	st.shared.u32 	[%r14+136], %r82;
	max.s32 	%r143, %r143, %r82;
$L__BB0_23:
	bar.sync 	0;
	add.s32 	%r18, %r13, 1;
	setp.gt.u32 	%p20, %r18, 31;
	@%p20 bra 	$L__BB0_27;
	setp.ge.s32 	%p21, %r5, %r31;
	add.s32 	%r88, %r4, %r18;
	setp.ge.s32 	%p22, %r88, %r32;
	or.pred  	%p23, %p21, %p22;
	@%p23 bra 	$L__BB0_26;
	ld.shared.u32 	%r89, [%r14+4];
	ld.shared.u32 	%r90, [%r14+8];
	ld.shared.u32 	%r91, [%r14+136];
	ld.shared.u8 	%rs9, [%r6];
	ld.shared.u8 	%rs10, [%r15+1];
	setp.eq.s16 	%p24, %rs9, %rs10;
	selp.b32 	%r92, 2, -1, %p24;
	add.s32 	%r93, %r92, %r89;
	add.s32 	%r94, %r90, -2;
	max.s32 	%r95, %r93, %r94;
	add.s32 	%r96, %r91, -2;
	max.s32 	%r97, %r95, %r96;
	max.s32 	%r98, %r97, 0;
	st.shared.u32 	[%r14+140], %r98;
	max.s32 	%r143, %r143, %r98;
	bra.uni 	$L__BB0_27;
$L__BB0_26:
	mov.b32 	%r99, 0;
	st.shared.u32 	[%r14+140], %r99;
$L__BB0_27:
	bar.sync 	0;
	add.s32 	%r21, %r13, 2;
	setp.gt.u32 	%p25, %r21, 31;
	@%p25 bra 	$L__BB0_31;
	setp.ge.s32 	%p26, %r5, %r31;
	add.s32 	%r102, %r4, %r21;
	setp.ge.s32 	%p27, %r102, %r32;
	or.pred  	%p28, %p26, %p27;
	@%p28 bra 	$L__BB0_30;
	ld.shared.u32 	%r103, [%r14+8];
	ld.shared.u32 	%r104, [%r14+12];
	ld.shared.u32 	%r105, [%r14+140];
	ld.shared.u8 	%rs11, [%r6];
	ld.shared.u8 	%rs12, [%r15+2];
	setp.eq.s16 	%p29, %rs11, %rs12;
	selp.b32 	%r106, 2, -1, %p29;
	add.s32 	%r107, %r106, %r103;
	add.s32 	%r108, %r104, -2;
	max.s32 	%r109, %r107, %r108;
	add.s32 	%r110, %r105, -2;
	max.s32 	%r111, %r109, %r110;
	max.s32 	%r112, %r111, 0;
	st.shared.u32 	[%r14+144], %r112;
	max.s32 	%r143, %r143, %r112;
	bra.uni 	$L__BB0_31;
$L__BB0_30:
	mov.b32 	%r113, 0;
	st.shared.u32 	[%r14+144], %r113;
$L__BB0_31:
	bar.sync 	0;
	add.s32 	%r24, %r141, 3;
	setp.eq.s32 	%p30, %r24, 63;
	@%p30 bra 	$L__BB0_37;
	sub.s32 	%r25, %r24, %r3;
	setp.gt.u32 	%p31, %r25, 31;
	@%p31 bra 	$L__BB0_36;
	setp.ge.s32 	%p32, %r5, %r31;
	add.s32 	%r115, %r4, %r25;
	setp.ge.s32 	%p33, %r115, %r32;
	or.pred  	%p34, %p32, %p33;
	@%p34 bra 	$L__BB0_35;
	ld.shared.u32 	%r116, [%r14+12];
	ld.shared.u32 	%r117, [%r14+16];
	ld.shared.u32 	%r118, [%r14+144];
	ld.shared.u8 	%rs13, [%r6];
	ld.shared.u8 	%rs14, [%r15+3];
	setp.eq.s16 	%p35, %rs13, %rs14;
	selp.b32 	%r119, 2, -1, %p35;
	add.s32 	%r120, %r119, %r116;
	add.s32 	%r121, %r117, -2;
	max.s32 	%r122, %r120, %r121;
	add.s32 	%r123, %r118, -2;
	max.s32 	%r124, %r122, %r123;
	max.s32 	%r125, %r124, 0;
	st.shared.u32 	[%r14+148], %r125;
	max.s32 	%r143, %r143, %r125;
	bra.uni 	$L__BB0_36;
$L__BB0_35:
	mov.b32 	%r126, 0;
	st.shared.u32 	[%r14+148], %r126;
$L__BB0_36:
	bar.sync 	0;
	add.s32 	%r141, %r141, 4;
	bra.uni 	$L__BB0_19;
$L__BB0_37:
	setp.ge.s32 	%p36, %r7, %r32;
	@%p36 bra 	$L__BB0_39;
	ld.shared.u32 	%r127, [%r8+4228];
	mul.wide.u32 	%rd22, %r7, 4;
	add.s64 	%rd23, %rd1, %rd22;
	st.global.u32 	[%rd23], %r127;
$L__BB0_39:
	setp.ge.s32 	%p37, %r5, %r31;
	@%p37 bra 	$L__BB0_41;
	ld.shared.u32 	%r128, [%r9+260];
	st.global.u32 	[%rd2], %r128;
$L__BB0_41:
	setp.ne.s32 	%p38, %r3, 0;
	shfl.sync.down.b32	%r129|%p39, %r143, 16, 31, -1;
	max.s32 	%r130, %r143, %r129;
	shfl.sync.down.b32	%r131|%p40, %r130, 8, 31, -1;
	max.s32 	%r132, %r130, %r131;
	shfl.sync.down.b32	%r133|%p41, %r132, 4, 31, -1;
	max.s32 	%r134, %r132, %r133;
	shfl.sync.down.b32	%r135|%p42, %r134, 2, 31, -1;
	max.s32 	%r136, %r134, %r135;
	shfl.sync.down.b32	%r137|%p43, %r136, 1, 31, -1;
	max.s32 	%r29, %r136, %r137;
	@%p38 bra 	$L__BB0_43;
	atom.shared.max.s32 	%r138, [_ZZ19compute_tile_kernelPKcS0_PiS1_S1_iiiiS1_E11s_block_max], %r29;
$L__BB0_43:
	setp.ne.s32 	%p44, %r3, 0;
	bar.sync 	0;
	ld.shared.u32 	%r139, [_ZZ19compute_tile_kernelPKcS0_PiS1_S1_iiiiS1_E11s_block_max];
	setp.lt.s32 	%p45, %r139, 1;
	or.pred  	%p46, %p44, %p45;
	@%p46 bra 	$L__BB0_45;
	cvta.to.global.u64 	%rd24, %rd8;
	atom.global.max.s32 	%r140, [%rd24], %r139;
$L__BB0_45:
	ret;

}


// ===== COMPILED SASS (sm_100) =====

	.target	sm_100

	.elftype	@"ET_EXEC"


//--------------------- .note.nv.tkinfo           --------------------------
	.section	.note.nv.tkinfo,"",@"SHT_NOTE"
	.sectionflags	@"SHF_NOTE_NV_TKINFO"
	.tkinfo
        /*0018*/ 	.word	0x00000002
        /*0030*/ 	.string	""
        /*0030*/ 	.string	"ptxas"
        /*0030*/ 	.string	"Cuda compilation tools, release 13.0, V13.0.88"
        /*0030*/ 	.string	"Build cuda_13.0.r13.0/compiler.36424714_0"
        /*0030*/ 	.string	"-arch sm_100 -m 64 "



//--------------------- .note.nv.cuinfo           --------------------------
	.section	.note.nv.cuinfo,"",@"SHT_NOTE"
	.sectionflags	@"SHF_NOTE_NV_CUINFO"
        /*0018*/ 	.short	0x0002
        /*001a*/ 	.short	0x0064
        /*001c*/ 	.short	0x0082
	.zero		2


//--------------------- .nv.info                  --------------------------
	.section	.nv.info,"",@"SHT_CUDA_INFO"
	.align	4


	//----- nvinfo : EIATTR_REGCOUNT
	.align		4
        /*0000*/ 	.byte	0x04, 0x2f
        /*0002*/ 	.short	(.L_1 - .L_0)
	.align		4
.L_0:
        /*0004*/ 	.word	index@(_Z19compute_tile_kernelPKcS0_PiS1_S1_iiiiS1_)
        /*0008*/ 	.word	0x00000018


	//----- nvinfo : EIATTR_FRAME_SIZE
	.align		4
.L_1:
        /*000c*/ 	.byte	0x04, 0x11
        /*000e*/ 	.short	(.L_3 - .L_2)
	.align		4
.L_2:
        /*0010*/ 	.word	index@(_Z19compute_tile_kernelPKcS0_PiS1_S1_iiiiS1_)
        /*0014*/ 	.word	0x00000000


	//----- nvinfo : EIATTR_MIN_STACK_SIZE
	.align		4
.L_3:
        /*0018*/ 	.byte	0x04, 0x12
        /*001a*/ 	.short	(.L_5 - .L_4)
	.align		4
.L_4:
        /*001c*/ 	.word	index@(_Z19compute_tile_kernelPKcS0_PiS1_S1_iiiiS1_)
        /*0020*/ 	.word	0x00000000
.L_5:


//--------------------- .nv.compat                --------------------------
	.section	.nv.compat,"",@"SHT_CUDA_COMPAT_INFO"
	.align	4
        /*0000*/ 	.byte	0x02, 0x09, 0x00, 0x00, 0x02, 0x02, 0x01, 0x00, 0x02, 0x05, 0x05, 0x00, 0x03, 0x07, 0x01, 0x01
        /*0010*/ 	.byte	0x02, 0x03, 0x00, 0x00, 0x02, 0x06, 0x01, 0x00, 0x04, 0x0b, 0x08, 0x00, 0x09, 0x00, 0x00, 0x00
        /*0020*/ 	.byte	0x00, 0x00, 0x00, 0x00


//--------------------- .nv.info._Z19compute_tile_kernelPKcS0_PiS1_S1_iiiiS1_ --------------------------
	.section	.nv.info._Z19compute_tile_kernelPKcS0_PiS1_S1_iiiiS1_,"",@"SHT_CUDA_INFO"
	.sectionflags	@""
	.align	4


	//----- nvinfo : EIATTR_CUDA_API_VERSION
	.align		4
        /*0000*/ 	.byte	0x04, 0x37
        /*0002*/ 	.short	(.L_7 - .L_6)
.L_6:
        /*0004*/ 	.word	0x00000082


	//----- nvinfo : EIATTR_KPARAM_INFO
	.align		4
.L_7:
        /*0008*/ 	.byte	0x04, 0x17
        /*000a*/ 	.short	(.L_9 - .L_8)
.L_8:
        /*000c*/ 	.word	0x00000000
        /*0010*/ 	.short	0x0009
        /*0012*/ 	.short	0x0038
        /*0014*/ 	.byte	0x00, 0xf5, 0x21, 0x00


	//----- nvinfo : EIATTR_KPARAM_INFO
	.align		4
.L_9:
        /*0018*/ 	.byte	0x04, 0x17
        /*001a*/ 	.short	(.L_11 - .L_10)
.L_10:
        /*001c*/ 	.word	0x00000000
        /*0020*/ 	.short	0x0008
        /*0022*/ 	.short	0x0034
        /*0024*/ 	.byte	0x00, 0xf0, 0x11, 0x00


	//----- nvinfo : EIATTR_KPARAM_INFO
	.align		4
.L_11:
        /*0028*/ 	.byte	0x04, 0x17
        /*002a*/ 	.short	(.L_13 - .L_12)
.L_12:
        /*002c*/ 	.word	0x00000000
        /*0030*/ 	.short	0x0007
        /*0032*/ 	.short	0x0030
        /*0034*/ 	.byte	0x00, 0xf0, 0x11, 0x00


	//----- nvinfo : EIATTR_KPARAM_INFO
	.align		4
.L_13:
        /*0038*/ 	.byte	0x04, 0x17
        /*003a*/ 	.short	(.L_15 - .L_14)
.L_14:
        /*003c*/ 	.word	0x00000000
        /*0040*/ 	.short	0x0006
        /*0042*/ 	.short	0x002c
        /*0044*/ 	.byte	0x00, 0xf0, 0x11, 0x00


	//----- nvinfo : EIATTR_KPARAM_INFO
	.align		4
.L_15:
        /*0048*/ 	.byte	0x04, 0x17
        /*004a*/ 	.short	(.L_17 - .L_16)
.L_16:
        /*004c*/ 	.word	0x00000000
        /*0050*/ 	.short	0x0005
        /*0052*/ 	.short	0x0028
        /*0054*/ 	.byte	0x00, 0xf0, 0x11, 0x00


	//----- nvinfo : EIATTR_KPARAM_INFO
	.align		4
.L_17:
        /*0058*/ 	.byte	0x04, 0x17
        /*005a*/ 	.short	(.L_19 - .L_18)
.L_18:
        /*005c*/ 	.word	0x00000000
        /*0060*/ 	.short	0x0004
        /*0062*/ 	.short	0x0020
        /*0064*/ 	.byte	0x00, 0xf5, 0x21, 0x00


	//----- nvinfo : EIATTR_KPARAM_INFO
	.align		4
.L_19:
        /*0068*/ 	.byte	0x04, 0x17
        /*006a*/ 	.short	(.L_21 - .L_20)
.L_20:
        /*006c*/ 	.word	0x00000000
        /*0070*/ 	.short	0x0003
        /*0072*/ 	.short	0x0018
        /*0074*/ 	.byte	0x00, 0xf5, 0x21, 0x00


	//----- nvinfo : EIATTR_KPARAM_INFO
	.align		4
.L_21:
        /*0078*/ 	.byte	0x04, 0x17
        /*007a*/ 	.short	(.L_23 - .L_22)
.L_22:
        /*007c*/ 	.word	0x00000000
        /*0080*/ 	.short	0x0002
        /*0082*/ 	.short	0x0010
        /*0084*/ 	.byte	0x00, 0xf5, 0x21, 0x00


	//----- nvinfo : EIATTR_KPARAM_INFO
	.align		4
.L_23:
        /*0088*/ 	.byte	0x04, 0x17
        /*008a*/ 	.short	(.L_25 - .L_24)
.L_24:
        /*008c*/ 	.word	0x00000000
        /*0090*/ 	.short	0x0001
        /*0092*/ 	.short	0x0008
        /*0094*/ 	.byte	0x00, 0xf5, 0x21, 0x00


	//----- nvinfo : EIATTR_KPARAM_INFO
	.align		4
.L_25:
        /*0098*/ 	.byte	0x04, 0x17
        /*009a*/ 	.short	(.L_27 - .L_26)
.L_26:
        /*009c*/ 	.word	0x00000000
        /*00a0*/ 	.short	0x0000
        /*00a2*/ 	.short	0x0000
        /*00a4*/ 	.byte	0x00, 0xf5, 0x21, 0x00


	//----- nvinfo : EIATTR_SPARSE_MMA_MASK
	.align		4
.L_27:
        /*00a8*/ 	.byte	0x03, 0x50
        /*00aa*/ 	.short	0x0000


	//----- nvinfo : EIATTR_MAXREG_COUNT
	.align		4
        /*00ac*/ 	.byte	0x03, 0x1b
        /*00ae*/ 	.short	0x00ff


	//----- nvinfo : EIATTR_NUM_BARRIERS
	.align		4
        /*00b0*/ 	.byte	0x02, 0x4c
        /*00b2*/ 	.byte	0x01
	.zero		1


	//----- nvinfo : EIATTR_MERCURY_ISA_VERSION
	.align		4
        /*00b4*/ 	.byte	0x03, 0x5f
        /*00b6*/ 	.short	0x0101


	//----- nvinfo : EIATTR_INT_WARP_WIDE_INSTR_OFFSETS
	.align		4
        /*00b8*/ 	.byte	0x04, 0x31
        /*00ba*/ 	.short	(.L_29 - .L_28)


	//   ....[0]....
.L_28:
        /*00bc*/ 	.word	0x00000dd0


	//   ....[1]....
        /*00c0*/ 	.word	0x00000de0


	//----- nvinfo : EIATTR_COOP_GROUP_MASK_REGIDS
	.align		4
.L_29:
        /*00c4*/ 	.byte	0x04, 0x29
        /*00c6*/ 	.short	(.L_31 - .L_30)


	//   ....[0]....
.L_30:
        /*00c8*/ 	.word	0xffffffff


	//   ....[1]....
        /*00cc*/ 	.word	0xffffffff


	//   ....[2]....
        /*00d0*/ 	.word	0xffffffff


	//   ....[3]....
        /*00d4*/ 	.word	0xffffffff


	//   ....[4]....
        /*00d8*/ 	.word	0xffffffff


	//----- nvinfo : EIATTR_COOP_GROUP_INSTR_OFFSETS
	.align		4
.L_31:
        /*00dc*/ 	.byte	0x04, 0x28
        /*00de*/ 	.short	(.L_33 - .L_32)


	//   ....[0]....
.L_32:
        /*00e0*/ 	.word	0x00000b60


	//   ....[1]....
        /*00e4*/ 	.word	0x00000be0


	//   ....[2]....
        /*00e8*/ 	.word	0x00000c20


	//   ....[3]....
        /*00ec*/ 	.word	0x00000c40


	//   ....[4]....
        /*00f0*/ 	.word	0x00000c60


	//----- nvinfo : EIATTR_VRC_CTA_INIT_COUNT
	.align		4
.L_33:
        /*00f4*/ 	.byte	0x02, 0x4a
	.zero		1
	.zero		1


	//----- nvinfo : EIATTR_EXIT_INSTR_OFFSETS
	.align		4
        /*00f8*/ 	.byte	0x04, 0x1c
        /*00fa*/ 	.short	(.L_35 - .L_34)


	//   ....[0]....
.L_34:
        /*00fc*/ 	.word	0x00000120


	//   ....[1]....
        /*0100*/ 	.word	0x00000da0


	//   ....[2]....
        /*0104*/ 	.word	0x00000e30


	//----- nvinfo : EIATTR_CRS_STACK_SIZE
	.align		4
.L_35:
        /*0108*/ 	.byte	0x04, 0x1e
        /*010a*/ 	.short	(.L_37 - .L_36)
.L_36:
        /*010c*/ 	.word	0x00000000


	//----- nvinfo : EIATTR_CBANK_PARAM_SIZE
	.align		4
.L_37:
        /*0110*/ 	.byte	0x03, 0x19
        /*0112*/ 	.short	0x0040


	//----- nvinfo : EIATTR_PARAM_CBANK
	.align		4
        /*0114*/ 	.byte	0x04, 0x0a
        /*0116*/ 	.short	(.L_39 - .L_38)
	.align		4
.L_38:
        /*0118*/ 	.word	index@(.nv.constant0._Z19compute_tile_kernelPKcS0_PiS1_S1_iiiiS1_)
        /*011c*/ 	.short	0x0380
        /*011e*/ 	.short	0x0040


	//----- nvinfo : EIATTR_SW_WAR
	.align		4
.L_39:
        /*0120*/ 	.byte	0x04, 0x36
        /*0122*/ 	.short	(.L_41 - .L_40)
.L_40:
        /*0124*/ 	.word	0x00000008
.L_41:


//--------------------- .nv.callgraph             --------------------------
	.section	.nv.callgraph,"",@"SHT_CUDA_CALLGRAPH"
	.align	4
	.sectionentsize	8
	.align		4
        /*0000*/ 	.word	0x00000000
	.align		4
        /*0004*/ 	.word	0xffffffff
	.align		4
        /*0008*/ 	.word	0x00000000
	.align		4
        /*000c*/ 	.word	0xfffffffe
	.align		4
        /*0010*/ 	.word	0x00000000
	.align		4
        /*0014*/ 	.word	0xfffffffd
	.align		4
        /*0018*/ 	.word	0x00000000
	.align		4
        /*001c*/ 	.word	0xfffffffc


//--------------------- .text._Z19compute_tile_kernelPKcS0_PiS1_S1_iiiiS1_ --------------------------
	.section	.text._Z19compute_tile_kernelPKcS0_PiS1_S1_iiiiS1_,"ax",@progbits
	.align	128
        .global         _Z19compute_tile_kernelPKcS0_PiS1_S1_iiiiS1_
        .type           _Z19compute_tile_kernelPKcS0_PiS1_S1_iiiiS1_,@function
        .size           _Z19compute_tile_kernelPKcS0_PiS1_S1_iiiiS1_,(.L_x_19 - _Z19compute_tile_kernelPKcS0_PiS1_S1_iiiiS1_)
        .other          _Z19compute_tile_kernelPKcS0_PiS1_S1_iiiiS1_,@"STO_CUDA_ENTRY STV_DEFAULT"
_Z19compute_tile_kernelPKcS0_PiS1_S1_iiiiS1_:
.text._Z19compute_tile_kernelPKcS0_PiS1_S1_iiiiS1_:
[----:B------:R-:W-:Y:S01]  /*0000*/  LDC R1, c[0x0][0x37c] ;  /* 0x0000df00ff017b82 */ /* 0x000fe20000000800 */
[----:B------:R-:W0:Y:S07]  /*0010*/  LDCU.64 UR10, c[0x0][0x3a8] ;  /* 0x00007500ff0a77ac */ /* 0x000e2e0008000a00 */
[----:B------:R-:W1:Y:S08]  /*0020*/  S2UR UR8, SR_CTAID.X ;  /* 0x00000000000879c3 */ /* 0x000e700000002500 */
[----:B------:R-:W1:Y:S01]  /*0030*/  LDC.64 R6, c[0x0][0x3b0] ;  /* 0x0000ec00ff067b82 */ /* 0x000e620000000a00 */
[----:B0-----:R-:W-:-:S02]  /*0040*/  UIADD3 UR6, UPT, UPT, UR10, 0x1f, URZ ;  /* 0x0000001f0a067890 */ /* 0x001fc4000fffe0ff */
[----:B------:R-:W-:Y:S02]  /*0050*/  UIADD3 UR4, UPT, UPT, UR11, 0x1f, URZ ;  /* 0x0000001f0b047890 */ /* 0x000fe4000fffe0ff */
[----:B------:R-:W-:Y:S02]  /*0060*/  USHF.R.S32.HI UR7, URZ, 0x1f, UR6 ;  /* 0x0000001fff077899 */ /* 0x000fe40008011406 */
[----:B------:R-:W-:Y:S02]  /*0070*/  USHF.R.S32.HI UR5, URZ, 0x1f, UR4 ;  /* 0x0000001fff057899 */ /* 0x000fe40008011404 */
[----:B------:R-:W-:Y:S02]  /*0080*/  ULEA.HI UR7, UR7, UR6, URZ, 0x5 ;  /* 0x0000000607077291 */ /* 0x000fe4000f8f28ff */
[----:B------:R-:W-:Y:S02]  /*0090*/  ULEA.HI UR5, UR5, UR4, URZ, 0x5 ;  /* 0x0000000405057291 */ /* 0x000fe4000f8f28ff */
[----:B------:R-:W-:-:S02]  /*00a0*/  USHF.R.S32.HI UR7, URZ, 0x5, UR7 ;  /* 0x00000005ff077899 */ /* 0x000fc40008011407 */
[----:B------:R-:W-:Y:S01]  /*00b0*/  USHF.R.S32.HI UR5, URZ, 0x5, UR5 ;  /* 0x00000005ff057899 */ /* 0x000fe20008011405 */
[----:B-1----:R-:W-:-:S04]  /*00c0*/  VIADD R7, R7, UR8 ;  /* 0x0000000807077c36 */ /* 0x002fc80008000000 */
[----:B------:R-:W-:-:S05]  /*00d0*/  IMAD.IADD R6, R6, 0x1, -R7 ;  /* 0x0000000106067824 */ /* 0x000fca00078e0a07 */
[----:B------:R-:W-:Y:S02]  /*00e0*/  ISETP.GE.AND P0, PT, R6, UR7, PT ;  /* 0x0000000706007c0c */ /* 0x000fe4000bf06270 */
[C---:B------:R-:W-:Y:S02]  /*00f0*/  LOP3.LUT R0, R7.reuse, R6, RZ, 0xfc, !PT ;  /* 0x0000000607007212 */ /* 0x040fe400078efcff */
[----:B------:R-:W-:-:S04]  /*0100*/  ISETP.GE.OR P0, PT, R7, UR5, P0 ;  /* 0x0000000507007c0c */ /* 0x000fc80008706670 */
[----:B------:R-:W-:-:S13]  /*0110*/  ISETP.LT.OR P0, PT, R0, RZ, P0 ;  /* 0x000000ff0000720c */ /* 0x000fda0000701670 */
[----:B------:R-:W-:Y:S05]  /*0120*/  @P0 EXIT ;  /* 0x000000000000094d */ /* 0x000fea0003800000 */
[----:B------:R-:W0:Y:S01]  /*0130*/  S2R R0, SR_TID.X ;  /* 0x0000000000007919 */ /* 0x000e220000002100 */
[----:B------:R-:W1:Y:S01]  /*0140*/  LDC.64 R2, c[0x0][0x398] ;  /* 0x0000e600ff027b82 */ /* 0x000e620000000a00 */
[----:B------:R-:W2:Y:S01]  /*0150*/  LDCU.64 UR8, c[0x0][0x358] ;  /* 0x00006b00ff0877ac */ /* 0x000ea20008000a00 */
[--C-:B0-----:R-:W-:Y:S02]  /*0160*/  IMAD R9, R6, 0x20, R0.reuse ;  /* 0x0000002006097824 */ /* 0x101fe400078e0200 */
[----:B------:R-:W-:-:S03]  /*0170*/  IMAD R5, R7, 0x20, R0 ;  /* 0x0000002007057824 */ /* 0x000fc600078e0200 */
[----:B------:R-:W-:Y:S02]  /*0180*/  ISETP.GE.AND P2, PT, R9, UR10, PT ;  /* 0x0000000a09007c0c */ /* 0x000fe4000bf46270 */
[----:B------:R-:W-:-:S11]  /*0190*/  ISETP.GE.AND P0, PT, R5, UR11, PT ;  /* 0x0000000b05007c0c */ /* 0x000fd6000bf06270 */
[----:B------:R-:W0:Y:S08]  /*01a0*/  @!P2 LDC.64 R10, c[0x0][0x380] ;  /* 0x0000e000ff0aab82 */ /* 0x000e300000000a00 */
[----:B------:R-:W3:Y:S08]  /*01b0*/  @!P0 LDC.64 R14, c[0x0][0x388] ;  /* 0x0000e200ff0e8b82 */ /* 0x000ef00000000a00 */
[----:B------:R-:W4:Y:S01]  /*01c0*/  @!P0 LDC.64 R12, c[0x0][0x390] ;  /* 0x0000e400ff0c8b82 */ /* 0x000f220000000a00 */
[----:B0-----:R-:W-:-:S05]  /*01d0*/  @!P2 IADD3 R10, P1, PT, R9, R10, RZ ;  /* 0x0000000a090aa210 */ /* 0x001fca0007f3e0ff */
[----:B------:R-:W-:Y:S01]  /*01e0*/  @!P2 IMAD.X R11, RZ, RZ, R11, P1 ;  /* 0x000000ffff0ba224 */ /* 0x000fe200008e060b */
[----:B---3--:R-:W-:Y:S01]  /*01f0*/  @!P0 IADD3 R14, P1, PT, R5, R14, RZ ;  /* 0x0000000e050e8210 */ /* 0x008fe20007f3e0ff */
[----:B-1----:R-:W-:-:S03]  /*0200*/  IMAD.WIDE.U32 R2, R9, 0x4, R2 ;  /* 0x0000000409027825 */ /* 0x002fc600078e0002 */
[----:B--2---:R-:W2:Y:S01]  /*0210*/  @!P2 LDG.E.U8.CONSTANT R17, desc[UR8][R10.64] ;  /* 0x000000080a11a981 */ /* 0x004ea2000c1e9100 */
[----:B------:R-:W-:-:S03]  /*0220*/  @!P0 IMAD.X R15, RZ, RZ, R15, P1 ;  /* 0x000000ffff0f8224 */ /* 0x000fc600008e060f */
[----:B------:R-:W3:Y:S01]  /*0230*/  @!P2 LDG.E R21, desc[UR8][R2.64] ;  /* 0x000000080215a981 */ /* 0x000ee2000c1e1900 */
[----:B----4-:R-:W-:-:S03]  /*0240*/  @!P0 IMAD.WIDE.U32 R12, R5, 0x4, R12 ;  /* 0x00000004050c8825 */ /* 0x010fc600078e000c */
[----:B------:R0:W4:Y:S04]  /*0250*/  @!P0 LDG.E.U8.CONSTANT R8, desc[UR8][R14.64] ;  /* 0x000000080e088981 */ /* 0x000128000c1e9100 */
[----:B------:R1:W5:Y:S01]  /*0260*/  @!P0 LDG.E R12, desc[UR8][R12.64] ;  /* 0x000000080c0c8981 */ /* 0x000362000c1e1900 */
[----:B------:R-:W1:Y:S01]  /*0270*/  S2UR UR6, SR_CgaCtaId ;  /* 0x00000000000679c3 */ /* 0x000e620000008800 */
[----:B------:R-:W-:Y:S02]  /*0280*/  UMOV UR4, 0x400 ;  /* 0x0000040000047882 */ /* 0x000fe40000000000 */
[----:B------:R-:W-:Y:S01]  /*0290*/  UIADD3 UR5, UPT, UPT, UR4, 0x1124, URZ ;  /* 0x0000112404057890 */ /* 0x000fe2000fffe0ff */
[----:B------:R-:W-:-:S04]  /*02a0*/  ISETP.NE.AND P1, PT, R0, RZ, PT ;  /* 0x000000ff0000720c */ /* 0x000fc80003f25270 */
[----:B0-----:R-:W0:Y:S01]  /*02b0*/  LDC.64 R14, c[0x0][0x3a0] ;  /* 0x0000e800ff0e7b82 */ /* 0x001e220000000a00 */
[----:B-1----:R-:W-:Y:S02]  /*02c0*/  ULEA UR7, UR6, UR5, 0x18 ;  /* 0x0000000506077291 */ /* 0x002fe4000f8ec0ff */
[----:B------:R-:W-:Y:S02]  /*02d0*/  ULEA UR10, UR6, UR4, 0x18 ;  /* 0x00000004060a7291 */ /* 0x000fe4000f8ec0ff */
[----:B------:R-:W-:Y:S02]  /*02e0*/  UIADD3 UR4, UPT, UPT, UR4, 0x1104, URZ ;  /* 0x0000110404047890 */ /* 0x000fe4000fffe0ff */
[----:B------:R-:W-:Y:S02]  /*02f0*/  @!P0 IMAD.U32 R11, RZ, RZ, UR7 ;  /* 0x00000007ff0b8e24 */ /* 0x000fe4000f8e00ff */
[----:B------:R-:W-:Y:S02]  /*0300*/  ULEA UR5, UR6, UR4, 0x18 ;  /* 0x0000000406057291 */ /* 0x000fe4000f8ec0ff */
[--C-:B------:R-:W-:Y:S01]  /*0310*/  @!P0 IMAD.IADD R19, R11, 0x1, R0.reuse ;  /* 0x000000010b138824 */ /* 0x100fe200078e0200 */
[----:B------:R-:W-:Y:S01]  /*0320*/  LEA R13, R0, UR10, 0x2 ;  /* 0x0000000a000d7c11 */ /* 0x000fe2000f8e10ff */
[----:B------:R-:W-:Y:S01]  /*0330*/  @P0 IMAD.U32 R11, RZ, RZ, UR7 ;  /* 0x00000007ff0b0e24 */ /* 0x000fe2000f8e00ff */
[----:B------:R-:W-:Y:S03]  /*0340*/  @!P1 STS [UR10+0x1144], RZ ;  /* 0x001144ffff009988 */ /* 0x000fe6000800080a */
[----:B------:R-:W-:-:S02]  /*0350*/  @P0 IMAD.IADD R10, R11, 0x1, R0 ;  /* 0x000000010b0a0824 */ /* 0x000fc400078e0200 */
[----:B------:R-:W-:Y:S01]  /*0360*/  IMAD R4, R0, 0x80, R13 ;  /* 0x0000008000047824 */ /* 0x000fe200078e020d */
[----:B------:R-:W-:Y:S01]  /*0370*/  BSSY.RECONVERGENT B0, `(.L_x_0) ;  /* 0x0000012000007945 */ /* 0x000fe20003800200 */
[----:B0-----:R-:W-:Y:S01]  /*0380*/  IMAD.WIDE.U32 R14, R7, 0x4, R14 ;  /* 0x00000004070e7825 */ /* 0x001fe200078e000e */
[----:B--2---:R0:W-:Y:S04]  /*0390*/  @!P2 STS.U8 [R0+UR5], R17 ;  /* 0x000000110000a988 */ /* 0x0041e80008000005 */
[----:B------:R0:W-:Y:S04]  /*03a0*/  @P2 STS.U8 [R0+UR5], RZ ;  /* 0x000000ff00002988 */ /* 0x0001e80008000005 */
[----:B----4-:R0:W-:Y:S04]  /*03b0*/  @!P0 STS.U8 [R19], R8 ;  /* 0x0000000813008388 */ /* 0x0101e80000000000 */
[----:B-----5:R0:W-:Y:S04]  /*03c0*/  @!P0 STS [R13+0x4], R12 ;  /* 0x0000040c0d008388 */ /* 0x0201e80000000800 */
[----:B------:R0:W-:Y:S04]  /*03d0*/  @P0 STS.U8 [R10], RZ ;  /* 0x000000ff0a000388 */ /* 0x0001e80000000000 */
[----:B------:R0:W-:Y:S04]  /*03e0*/  @P0 STS [R13+0x4], RZ ;  /* 0x000004ff0d000388 */ /* 0x0001e80000000800 */
[----:B---3--:R0:W-:Y:S04]  /*03f0*/  @!P2 STS [R4+0x84], R21 ;  /* 0x000084150400a388 */ /* 0x0081e80000000800 */
[----:B------:R0:W-:Y:S01]  /*0400*/  @P2 STS [R4+0x84], RZ ;  /* 0x000084ff04002388 */ /* 0x0001e20000000800 */
[----:B------:R-:W-:Y:S05]  /*0410*/  @P1 BRA `(.L_x_1) ;  /* 0x00000000001c1947 */ /* 0x000fea0003800000 */
[----:B------:R-:W-:-:S04]  /*0420*/  ISETP.NE.AND P0, PT, R6, RZ, PT ;  /* 0x000000ff0600720c */ /* 0x000fc80003f05270 */
[----:B------:R-:W-:-:S13]  /*0430*/  ISETP.EQ.OR P0, PT, R7, RZ, !P0 ;  /* 0x000000ff0700720c */ /* 0x000fda0004702670 */
[----:B------:R-:W-:Y:S05]  /*0440*/  @P0 BRA `(.L_x_2) ;  /* 0x00000000000c0947 */ /* 0x000fea0003800000 */
[----:B------:R-:W2:Y:S04]  /*0450*/  LDG.E R6, desc[UR8][R14.64] ;  /* 0x000000080e067981 */ /* 0x000ea8000c1e1900 */
[----:B--2---:R1:W-:Y:S01]  /*0460*/  STS [UR10], R6 ;  /* 0x00000006ff007988 */ /* 0x0043e2000800080a */
[----:B------:R-:W-:Y:S05]  /*0470*/  BRA `(.L_x_1) ;  /* 0x0000000000047947 */ /* 0x000fea0003800000 */
.L_x_2:
[----:B------:R-:W-:Y:S01]  /*0480*/  STS [UR10], RZ ;  /* 0x000000ffff007988 */ /* 0x000fe2000800080a */
.L_x_1:
[----:B------:R-:W-:Y:S05]  /*0490*/  BSYNC.RECONVERGENT B0 ;  /* 0x0000000000007941 */ /* 0x000fea0003800200 */
.L_x_0:
[----:B------:R-:W-:Y:S01]  /*04a0*/  BAR.SYNC.DEFER_BLOCKING 0x0 ;  /* 0x0000000000007b1d */ /* 0x000fe20000010000 */
[----:B0-----:R-:W-:-:S05]  /*04b0*/  IMAD.MOV.U32 R12, RZ, RZ, RZ ;  /* 0x000000ffff0c7224 */ /* 0x001fca00078e00ff */
[----:B------:R-:W-:Y:S01]  /*04c0*/  UMOV UR4, URZ ;  /* 0x000000ff00047c82 */ /* 0x000fe20008000000 */
[----:B------:R-:W0:Y:S01]  /*04d0*/  @!P1 LDS R17, [UR10+0x1080] ;  /* 0x0010800aff119984 */ /* 0x000e220008000800 */
[----:B------:R-:W2:Y:S03]  /*04e0*/  LDCU.64 UR10, c[0x0][0x3a8] ;  /* 0x00007500ff0a77ac */ /* 0x000ea60008000a00 */
[----:B0-2---:R0:W-:Y:S02]  /*04f0*/  @!P1 STG.E desc[UR8][R14.64], R17 ;  /* 0x000000110e009986 */ /* 0x0051e4000c101908 */
.L_x_15:
[----:B------:R-:W-:Y:S01]  /*0500*/  IADD3 R8, PT, PT, -R0, UR4, RZ ;  /* 0x0000000400087c10 */ /* 0x000fe2000fffe1ff */
[----:B------:R-:W-:Y:S03]  /*0510*/  BSSY.RECONVERGENT B0, `(.L_x_3) ;  /* 0x0000016000007945 */ /* 0x000fe60003800200 */
[C---:B------:R-:W-:Y:S01]  /*0520*/  ISETP.GT.U32.AND P0, PT, R8.reuse, 0x1f, PT ;  /* 0x0000001f0800780c */ /* 0x040fe20003f04070 */
[----:B01234-:R-:W-:Y:S02]  /*0530*/  IMAD R10, R8, 0x4, R4 ;  /* 0x00000004080a7824 */ /* 0x01ffe400078e0204 */
[----:B-1----:R-:W-:-:S10]  /*0540*/  IMAD.IADD R6, R11, 0x1, R8 ;  /* 0x000000010b067824 */ /* 0x002fd400078e0208 */
[----:B------:R-:W-:Y:S05]  /*0550*/  @P0 BRA `(.L_x_4) ;  /* 0x0000000000440947 */ /* 0x000fea0003800000 */
[----:B0-----:R-:W-:-:S05]  /*0560*/  IMAD R14, R7, 0x20, R8 ;  /* 0x00000020070e7824 */ /* 0x001fca00078e0208 */
[----:B------:R-:W-:-:S04]  /*0570*/  ISETP.GE.AND P0, PT, R14, UR11, PT ;  /* 0x0000000b0e007c0c */ /* 0x000fc8000bf06270 */
[----:B------:R-:W-:-:S13]  /*0580*/  ISETP.LT.AND P0, PT, R9, UR10, !P0 ;  /* 0x0000000a09007c0c */ /* 0x000fda000c701270 */
[----:B------:R1:W-:Y:S01]  /*0590*/  @!P0 STS [R10+0x88], RZ ;  /* 0x000088ff0a008388 */ /* 0x0003e20000000800 */
[----:B------:R-:W-:Y:S05]  /*05a0*/  @!P0 BRA `(.L_x_4) ;  /* 0x0000000000308947 */ /* 0x000fea0003800000 */
[----:B------:R-:W-:Y:S04]  /*05b0*/  LDS.U8 R17, [R0+UR5] ;  /* 0x0000000500117984 */ /* 0x000fe80008000000 */
[----:B------:R-:W0:Y:S04]  /*05c0*/  LDS.U8 R18, [R6] ;  /* 0x0000000006127984 */ /* 0x000e280000000000 */
[----:B------:R-:W2:Y:S04]  /*05d0*/  LDS R14, [R10] ;  /* 0x000000000a0e7984 */ /* 0x000ea80000000800 */
[----:B------:R-:W3:Y:S04]  /*05e0*/  LDS R15, [R10+0x4] ;  /* 0x000004000a0f7984 */ /* 0x000ee80000000800 */
[----:B------:R-:W4:Y:S01]  /*05f0*/  LDS R16, [R10+0x84] ;  /* 0x000084000a107984 */ /* 0x000f220000000800 */
[----:B0-----:R-:W-:Y:S01]  /*0600*/  ISETP.NE.AND P0, PT, R17, R18, PT ;  /* 0x000000121100720c */ /* 0x001fe20003f05270 */
[----:B--2---:R-:W-:-:S12]  /*0610*/  VIADD R18, R14, 0x2 ;  /* 0x000000020e127836 */ /* 0x004fd80000000000 */
[----:B------:R-:W-:-:S05]  /*0620*/  @P0 VIADD R18, R14, 0xffffffff ;  /* 0xffffffff0e120836 */ /* 0x000fca0000000000 */
[----:B---3--:R-:W-:-:S04]  /*0630*/  VIADDMNMX R15, R15, 0xfffffffe, R18, !PT ;  /* 0xfffffffe0f0f7846 */ /* 0x008fc80007800112 */
[----:B----4-:R-:W-:-:S04]  /*0640*/  VIADDMNMX.RELU R15, R16, 0xfffffffe, R15, !PT ;  /* 0xfffffffe100f7846 */ /* 0x010fc8000780110f */
[----:B------:R-:W-:Y:S01]  /*0650*/  VIMNMX R12, PT, PT, R12, R15, !PT ;  /* 0x0000000f0c0c7248 */ /* 0x000fe20007fe0100 */
[----:B------:R2:W-:Y:S06]  /*0660*/  STS [R10+0x88], R15 ;  /* 0x0000880f0a007388 */ /* 0x0005ec0000000800 */
.L_x_4:
[----:B------:R-:W-:Y:S05]  /*0670*/  BSYNC.RECONVERGENT B0 ;  /* 0x0000000000007941 */ /* 0x000fea0003800200 */
.L_x_3:
[----:B0-----:R-:W-:Y:S01]  /*0680*/  VIADD R14, R8, 0x1 ;  /* 0x00000001080e7836 */ /* 0x001fe20000000000 */
[----:B------:R-:W-:Y:S04]  /*0690*/  BAR.SYNC.DEFER_BLOCKING 0x0 ;  /* 0x0000000000007b1d */ /* 0x000fe80000010000 */
[----:B------:R-:W-:Y:S02]  /*06a0*/  ISETP.GT.U32.AND P0, PT, R14, 0x1f, PT ;  /* 0x0000001f0e00780c */ /* 0x000fe40003f04070 */
[----:B------:R-:W-:Y:S11]  /*06b0*/  BSSY.RECONVERGENT B0, `(.L_x_5) ;  /* 0x0000014000007945 */ /* 0x000ff60003800200 */
[----:B------:R-:W-:Y:S05]  /*06c0*/  @P0 BRA `(.L_x_6) ;  /* 0x0000000000480947 */ /* 0x000fea0003800000 */
[----:B------:R-:W-:-:S05]  /*06d0*/  IMAD R14, R7, 0x20, R14 ;  /* 0x00000020070e7824 */ /* 0x000fca00078e020e */
[----:B------:R-:W-:-:S04]  /*06e0*/  ISETP.GE.AND P0, PT, R14, UR11, PT ;  /* 0x0000000b0e007c0c */ /* 0x000fc8000bf06270 */
[----:B------:R-:W-:-:S13]  /*06f0*/  ISETP.GE.OR P0, PT, R9, UR10, P0 ;  /* 0x0000000a09007c0c */ /* 0x000fda0008706670 */
[----:B------:R-:W-:Y:S05]  /*0700*/  @P0 BRA `(.L_x_7) ;  /* 0x0000000000340947 */ /* 0x000fea0003800000 */
[----:B------:R-:W-:Y:S04]  /*0710*/  LDS.U8 R17, [R0+UR5] ;  /* 0x0000000500117984 */ /* 0x000fe80008000000 */
[----:B------:R-:W0:Y:S04]  /*0720*/  LDS.U8 R18, [R6+0x1] ;  /* 0x0000010006127984 */ /* 0x000e280000000000 */
[----:B------:R-:W3:Y:S04]  /*0730*/  LDS R14, [R10+0x4] ;  /* 0x000004000a0e7984 */ /* 0x000ee80000000800 */
[----:B--2---:R-:W2:Y:S04]  /*0740*/  LDS R15, [R10+0x8] ;  /* 0x000008000a0f7984 */ /* 0x004ea80000000800 */
[----:B------:R-:W4:Y:S01]  /*0750*/  LDS R16, [R10+0x88] ;  /* 0x000088000a107984 */ /* 0x000f220000000800 */
[----:B0-----:R-:W-:Y:S01]  /*0760*/  ISETP.NE.AND P0, PT, R17, R18, PT ;  /* 0x000000121100720c */ /* 0x001fe20003f05270 */
[----:B---3--:R-:W-:-:S12]  /*0770*/  VIADD R18, R14, 0x2 ;  /* 0x000000020e127836 */ /* 0x008fd80000000000 */
[----:B------:R-:W-:-:S05]  /*0780*/  @P0 VIADD R18, R14, 0xffffffff ;  /* 0xffffffff0e120836 */ /* 0x000fca0000000000 */
[----:B--2---:R-:W-:-:S04]  /*0790*/  VIADDMNMX R15, R15, 0xfffffffe, R18, !PT ;  /* 0xfffffffe0f0f7846 */ /* 0x004fc80007800112 */
[----:B----4-:R-:W-:-:S04]  /*07a0*/  VIADDMNMX.RELU R15, R16, 0xfffffffe, R15, !PT ;  /* 0xfffffffe100f7846 */ /* 0x010fc8000780110f */
[----:B------:R-:W-:Y:S01]  /*07b0*/  VIMNMX R12, PT, PT, R12, R15, !PT ;  /* 0x0000000f0c0c7248 */ /* 0x000fe20007fe0100 */
[----:B------:R3:W-:Y:S01]  /*07c0*/  STS [R10+0x8c], R15 ;  /* 0x00008c0f0a007388 */ /* 0x0007e20000000800 */
[----:B------:R-:W-:Y:S05]  /*07d0*/  BRA `(.L_x_6) ;  /* 0x0000000000047947 */ /* 0x000fea0003800000 */
.L_x_7:
[----:B------:R0:W-:Y:S02]  /*07e0*/  STS [R10+0x8c], RZ ;  /* 0x00008cff0a007388 */ /* 0x0001e40000000800 */
.L_x_6:
[----:B------:R-:W-:Y:S05]  /*07f0*/  BSYNC.RECONVERGENT B0 ;  /* 0x0000000000007941 */ /* 0x000fea0003800200 */
.L_x_5:
[----:B------:R-:W-:Y:S01]  /*0800*/  VIADD R8, R8, 0x2 ;  /* 0x0000000208087836 */ /* 0x000fe20000000000 */
        /* <DEDUP_REMOVED lines=9> */
[----:B------:R-:W4:Y:S04]  /*08a0*/  LDS.U8 R17, [R6+0x2] ;  /* 0x0000020006117984 */ /* 0x000f280000000000 */
[----:B------:R-:W5:Y:S04]  /*08b0*/  LDS R8, [R10+0x8] ;  /* 0x000008000a087984 */ /* 0x000f680000000800 */
[----:B------:R-:W0:Y:S04]  /*08c0*/  LDS R14, [R10+0xc] ;  /* 0x00000c000a0e7984 */ /* 0x000e280000000800 */
[----:B--23--:R-:W2:Y:S01]  /*08d0*/  LDS R15, [R10+0x8c] ;  /* 0x00008c000a0f7984 */ /* 0x00cea20000000800 */
[----:B----4-:R-:W-:Y:S01]  /*08e0*/  ISETP.NE.AND P0, PT, R16, R17, PT ;  /* 0x000000111000720c */ /* 0x010fe20003f05270 */
[----:B-----5:R-:W-:-:S12]  /*08f0*/  VIADD R17, R8, 0x2 ;  /* 0x0000000208117836 */ /* 0x020fd80000000000 */
[----:B------:R-:W-:-:S05]  /*0900*/  @P0 VIADD R17, R8, 0xffffffff ;  /* 0xffffffff08110836 */ /* 0x000fca0000000000 */
[----:B0-----:R-:W-:-:S04]  /*0910*/  VIADDMNMX R14, R14, 0xfffffffe, R17, !PT ;  /* 0xfffffffe0e0e7846 */ /* 0x001fc80007800111 */
[----:B--2---:R-:W-:-:S04]  /*0920*/  VIADDMNMX.RELU R15, R15, 0xfffffffe, R14, !PT ;  /* 0xfffffffe0f0f7846 */ /* 0x004fc8000780110e */
[----:B------:R-:W-:Y:S01]  /*0930*/  VIMNMX R12, PT, PT, R12, R15, !PT ;  /* 0x0000000f0c0c7248 */ /* 0x000fe20007fe0100 */
[----:B------:R4:W-:Y:S01]  /*0940*/  STS [R10+0x90], R15 ;  /* 0x0000900f0a007388 */ /* 0x0009e20000000800 */
[----:B------:R-:W-:Y:S05]  /*0950*/  BRA `(.L_x_9) ;  /* 0x0000000000047947 */ /* 0x000fea0003800000 */
.L_x_10:
[----:B------:R4:W-:Y:S02]  /*0960*/  STS [R10+0x90], RZ ;  /* 0x000090ff0a007388 */ /* 0x0009e40000000800 */
.L_x_9:
[----:B------:R-:W-:Y:S05]  /*0970*/  BSYNC.RECONVERGENT B0 ;  /* 0x0000000000007941 */ /* 0x000fea0003800200 */
.L_x_8:
[----:B------:R-:W-:Y:S01]  /*0980*/  BAR.SYNC.DEFER_BLOCKING 0x0 ;  /* 0x0000000000007b1d */ /* 0x000fe20000010000 */
[----:B------:R-:W-:-:S04]  /*0990*/  UIADD3 UR6, UPT, UPT, UR4, 0x3, URZ ;  /* 0x0000000304067890 */ /* 0x000fc8000fffe0ff */
[----:B------:R-:W-:-:S09]  /*09a0*/  UISETP.NE.AND UP0, UPT, UR6, 0x3f, UPT ;  /* 0x0000003f0600788c */ /* 0x000fd2000bf05270 */
[----:B------:R-:W-:Y:S05]  /*09b0*/  BRA.U !UP0, `(.L_x_11) ;  /* 0x0000000108687547 */ /* 0x000fea000b800000 */
[----:B------:R-:W-:Y:S01]  /*09c0*/  IADD3 R8, PT, PT, -R0, UR6, RZ ;  /* 0x0000000600087c10 */ /* 0x000fe2000fffe1ff */
[----:B------:R-:W-:Y:S03]  /*09d0*/  BSSY.RECONVERGENT B0, `(.L_x_12) ;  /* 0x0000015000007945 */ /* 0x000fe60003800200 */
[----:B------:R-:W-:-:S13]  /*09e0*/  ISETP.GT.U32.AND P0, PT, R8, 0x1f, PT ;  /* 0x0000001f0800780c */ /* 0x000fda0003f04070 */
[----:B------:R-:W-:Y:S05]  /*09f0*/  @P0 BRA `(.L_x_13) ;  /* 0x0000000000480947 */ /* 0x000fea0003800000 */
[----:B------:R-:W-:-:S05]  /*0a00*/  IMAD R8, R7, 0x20, R8 ;  /* 0x0000002007087824 */ /* 0x000fca00078e0208 */
[----:B------:R-:W-:-:S04]  /*0a10*/  ISETP.GE.AND P0, PT, R8, UR11, PT ;  /* 0x0000000b08007c0c */ /* 0x000fc8000bf06270 */
[----:B------:R-:W-:-:S13]  /*0a20*/  ISETP.GE.OR P0, PT, R9, UR10, P0 ;  /* 0x0000000a09007c0c */ /* 0x000fda0008706670 */
[----:B------:R-:W-:Y:S05]  /*0a30*/  @P0 BRA `(.L_x_14) ;  /* 0x0000000000340947 */ /* 0x000fea0003800000 */
[----:B------:R-:W-:Y:S04]  /*0a40*/  LDS.U8 R17, [R6+0x3] ;  /* 0x0000030006117984 */ /* 0x000fe80000000000 */
[----:B------:R-:W5:Y:S04]  /*0a50*/  LDS.U8 R16, [R0+UR5] ;  /* 0x0000000500107984 */ /* 0x000f680008000000 */
[----:B------:R-:W0:Y:S04]  /*0a60*/  LDS R8, [R10+0xc] ;  /* 0x00000c000a087984 */ /* 0x000e280000000800 */
[----:B------:R-:W1:Y:S04]  /*0a70*/  LDS R14, [R10+0x10] ;  /* 0x000010000a0e7984 */ /* 0x000e680000000800 */
[----:B--234-:R-:W2:Y:S01]  /*0a80*/  LDS R15, [R10+0x90] ;  /* 0x000090000a0f7984 */ /* 0x01cea20000000800 */
[----:B-----5:R-:W-:Y:S01]  /*0a90*/  ISETP.NE.AND P0, PT, R16, R17, PT ;  /* 0x000000111000720c */ /* 0x020fe20003f05270 */
[----:B0-----:R-:W-:-:S12]  /*0aa0*/  VIADD R17, R8, 0x2 ;  /* 0x0000000208117836 */ /* 0x001fd80000000000 */
[----:B------:R-:W-:-:S05]  /*0ab0*/  @P0 VIADD R17, R8, 0xffffffff ;  /* 0xffffffff08110836 */ /* 0x000fca0000000000 */
[----:B-1----:R-:W-:-:S04]  /*0ac0*/  VIADDMNMX R14, R14, 0xfffffffe, R17, !PT ;  /* 0xfffffffe0e0e7846 */ /* 0x002fc80007800111 */
[----:B--2---:R-:W-:-:S04]  /*0ad0*/  VIADDMNMX.RELU R15, R15, 0xfffffffe, R14, !PT ;  /* 0xfffffffe0f0f7846 */ /* 0x004fc8000780110e */
[----:B------:R-:W-:Y:S01]  /*0ae0*/  VIMNMX R12, PT, PT, R12, R15, !PT ;  /* 0x0000000f0c0c7248 */ /* 0x000fe20007fe0100 */
[----:B------:R0:W-:Y:S01]  /*0af0*/  STS [R10+0x94], R15 ;  /* 0x0000940f0a007388 */ /* 0x0001e20000000800 */
[----:B------:R-:W-:Y:S05]  /*0b00*/  BRA `(.L_x_13) ;  /* 0x0000000000047947 */ /* 0x000fea0003800000 */
.L_x_14:
[----:B------:R0:W-:Y:S02]  /*0b10*/  STS [R10+0x94], RZ ;  /* 0x000094ff0a007388 */ /* 0x0001e40000000800 */
.L_x_13:
[----:B------:R-:W-:Y:S05]  /*0b20*/  BSYNC.RECONVERGENT B0 ;  /* 0x0000000000007941 */ /* 0x000fea0003800200 */
.L_x_12:
[----:B------:R-:W-:Y:S01]  /*0b30*/  BAR.SYNC.DEFER_BLOCKING 0x0 ;  /* 0x0000000000007b1d */ /* 0x000fe20000010000 */
[----:B------:R-:W-:-:S05]  /*0b40*/  UIADD3 UR4, UPT, UPT, UR4, 0x4, URZ ;  /* 0x0000000404047890 */ /* 0x000fca000fffe0ff */
[----:B------:R-:W-:Y:S07]  /*0b50*/  BRA `(.L_x_15) ;  /* 0xfffffff800687947 */ /* 0x000fee000383ffff */
.L_x_11:
[----:B------:R-:W5:Y:S01]  /*0b60*/  SHFL.DOWN PT, R7, R12, 0x10, 0x1f ;  /* 0x0a001f000c077f89 */ /* 0x000f6200000e0000 */
[----:B------:R-:W0:Y:S01]  /*0b70*/  LDCU UR4, c[0x0][0x3ac] ;  /* 0x00007580ff0477ac */ /* 0x000e220008000800 */
[----:B------:R-:W-:Y:S01]  /*0b80*/  ISETP.NE.AND P2, PT, R0, RZ, PT ;  /* 0x000000ff0000720c */ /* 0x000fe20003f45270 */
[----:B------:R-:W-:Y:S01]  /*0b90*/  BSSY.RECONVERGENT B0, `(.L_x_16) ;  /* 0x0000015000007945 */ /* 0x000fe20003800200 */
[----:B------:R-:W1:Y:S01]  /*0ba0*/  LDCU UR5, c[0x0][0x3a8] ;  /* 0x00007500ff0577ac */ /* 0x000e620008000800 */
[----:B0-----:R-:W-:Y:S02]  /*0bb0*/  ISETP.GE.AND P0, PT, R5, UR4, PT ;  /* 0x0000000405007c0c */ /* 0x001fe4000bf06270 */
[----:B-1----:R-:W-:Y:S02]  /*0bc0*/  ISETP.GE.AND P1, PT, R9, UR5, PT ;  /* 0x0000000509007c0c */ /* 0x002fe4000bf26270 */
[----:B-----5:R-:W-:-:S05]  /*0bd0*/  VIMNMX R7, PT, PT, R12, R7, !PT ;  /* 0x000000070c077248 */ /* 0x020fca0007fe0100 */
[----:B------:R-:W0:Y:S04]  /*0be0*/  SHFL.DOWN PT, R6, R7, 0x8, 0x1f ;  /* 0x09001f0007067f89 */ /* 0x000e2800000e0000 */
[----:B------:R-:W-:Y:S04]  /*0bf0*/  @!P0 LDS R13, [R13+0x1084] ;  /* 0x001084000d0d8984 */ /* 0x000fe80000000800 */
[----:B------:R-:W-:Y:S01]  /*0c00*/  @!P1 LDS R9, [R4+0x104] ;  /* 0x0001040004099984 */ /* 0x000fe20000000800 */
[----:B0-----:R-:W-:-:S05]  /*0c10*/  VIMNMX R6, PT, PT, R7, R6, !PT ;  /* 0x0000000607067248 */ /* 0x001fca0007fe0100 */
[----:B------:R-:W0:Y:S02]  /*0c20*/  SHFL.DOWN PT, R11, R6, 0x4, 0x1f ;  /* 0x08801f00060b7f89 */ /* 0x000e2400000e0000 */
[----:B0-----:R-:W-:-:S05]  /*0c30*/  VIMNMX R11, PT, PT, R6, R11, !PT ;  /* 0x0000000b060b7248 */ /* 0x001fca0007fe0100 */
[----:B------:R-:W0:Y:S02]  /*0c40*/  SHFL.DOWN PT, R8, R11, 0x2, 0x1f ;  /* 0x08401f000b087f89 */ /* 0x000e2400000e0000 */
[----:B0-----:R-:W-:-:S05]  /*0c50*/  VIMNMX R8, PT, PT, R11, R8, !PT ;  /* 0x000000080b087248 */ /* 0x001fca0007fe0100 */
[----:B--234-:R-:W0:Y:S02]  /*0c60*/  SHFL.DOWN PT, R15, R8, 0x1, 0x1f ;  /* 0x08201f00080f7f89 */ /* 0x01ce2400000e0000 */
[----:B0-----:R-:W-:Y:S01]  /*0c70*/  VIMNMX R15, PT, PT, R8, R15, !PT ;  /* 0x0000000f080f7248 */ /* 0x001fe20007fe0100 */
[----:B------:R-:W-:Y:S06]  /*0c80*/  @P2 BRA `(.L_x_17) ;  /* 0x0000000000142947 */ /* 0x000fec0003800000 */
[----:B------:R-:W0:Y:S01]  /*0c90*/  S2UR UR5, SR_CgaCtaId ;  /* 0x00000000000579c3 */ /* 0x000e220000008800 */
[----:B------:R-:W-:Y:S02]  /*0ca0*/  UMOV UR4, 0x400 ;  /* 0x0000040000047882 */ /* 0x000fe40000000000 */
[----:B------:R-:W-:-:S04]  /*0cb0*/  UIADD3 UR4, UPT, UPT, UR4, 0x1144, URZ ;  /* 0x0000114404047890 */ /* 0x000fc8000fffe0ff */
[----:B0-----:R-:W-:-:S09]  /*0cc0*/  ULEA UR4, UR5, UR4, 0x18 ;  /* 0x0000000405047291 */ /* 0x001fd2000f8ec0ff */
[----:B------:R0:W-:Y:S03]  /*0cd0*/  ATOMS.MAX.S32 RZ, [UR4], R15 ;  /* 0x0000000fffff798c */ /* 0x0001e60009000204 */
.L_x_17:
[----:B------:R-:W-:Y:S05]  /*0ce0*/  BSYNC.RECONVERGENT B0 ;  /* 0x0000000000007941 */ /* 0x000fea0003800200 */
.L_x_16:
[----:B------:R-:W1:Y:S01]  /*0cf0*/  @!P0 LDC.64 R6, c[0x0][0x390] ;  /* 0x0000e400ff068b82 */ /* 0x000e620000000a00 */
[----:B------:R-:W-:-:S07]  /*0d00*/  UMOV UR4, 0x400 ;  /* 0x0000040000047882 */ /* 0x000fce0000000000 */
[----:B------:R-:W2:Y:S01]  /*0d10*/  S2UR UR5, SR_CgaCtaId ;  /* 0x00000000000579c3 */ /* 0x000ea20000008800 */
[----:B-1----:R-:W-:-:S05]  /*0d20*/  @!P0 IMAD.WIDE.U32 R6, R5, 0x4, R6 ;  /* 0x0000000405068825 */ /* 0x002fca00078e0006 */
[----:B------:R-:W-:Y:S01]  /*0d30*/  @!P0 STG.E desc[UR8][R6.64], R13 ;  /* 0x0000000d06008986 */ /* 0x000fe2000c101908 */
[----:B--2---:R-:W-:-:S03]  /*0d40*/  ULEA UR4, UR5, UR4, 0x18 ;  /* 0x0000000405047291 */ /* 0x004fc6000f8ec0ff */
[----:B------:R-:W-:Y:S01]  /*0d50*/  @!P1 STG.E desc[UR8][R2.64], R9 ;  /* 0x0000000902009986 */ /* 0x000fe2000c101908 */
[----:B------:R-:W-:Y:S06]  /*0d60*/  BAR.SYNC.DEFER_BLOCKING 0x0 ;  /* 0x0000000000007b1d */ /* 0x000fec0000010000 */
[----:B------:R-:W1:Y:S02]  /*0d70*/  LDS R4, [UR4+0x1144] ;  /* 0x00114404ff047984 */ /* 0x000e640008000800 */
[----:B-1----:R-:W-:-:S04]  /*0d80*/  ISETP.GE.AND P0, PT, R4, 0x1, PT ;  /* 0x000000010400780c */ /* 0x002fc80003f06270 */
[----:B------:R-:W-:-:S13]  /*0d90*/  ISETP.NE.OR P0, PT, R0, RZ, !P0 ;  /* 0x000000ff0000720c */ /* 0x000fda0004705670 */
[----:B------:R-:W-:Y:S05]  /*0da0*/  @P0 EXIT ;  /* 0x000000000000094d */ /* 0x000fea0003800000 */
[----:B------:R-:W1:Y:S01]  /*0db0*/  S2R R0, SR_LANEID ;  /* 0x0000000000007919 */ /* 0x000e620000000000 */
[----:B------:R-:W2:Y:S01]  /*0dc0*/  LDC.64 R2, c[0x0][0x3b8] ;  /* 0x0000ee00ff027b82 */ /* 0x000ea20000000a00 */
[----:B------:R-:W-:Y:S01]  /*0dd0*/  VOTEU.ANY UR4, UPT, PT ;  /* 0x0000000000047886 */ /* 0x000fe200038e0100 */
[----:B------:R-:W-:Y:S01]  /*0de0*/  CREDUX.MAX.S32 UR5, R4 ;  /* 0x00000000040572cc */ /* 0x000fe20000000200 */
[----:B------:R-:W-:-:S12]  /*0df0*/  UFLO.U32 UR4, UR4 ;  /* 0x00000004000472bd */ /* 0x000fd800080e0000 */
[----:B------:R-:W-:Y:S01]  /*0e00*/  IMAD.U32 R5, RZ, RZ, UR5 ;  /* 0x00000005ff057e24 */ /* 0x000fe2000f8e00ff */
[----:B-1----:R-:W-:-:S13]  /*0e10*/  ISETP.EQ.U32.AND P0, PT, R0, UR4, PT ;  /* 0x0000000400007c0c */ /* 0x002fda000bf02070 */
[----:B--2---:R-:W-:Y:S01]  /*0e20*/  @P0 REDG.E.MAX.S32.STRONG.GPU desc[UR8][R2.64], R5 ;  /* 0x000000050200098e */ /* 0x004fe2000d12e308 */
[----:B------:R-:W-:Y:S05]  /*0e30*/  EXIT ;  /* 0x000000000000794d */ /* 0x000fea0003800000 */
.L_x_18:
[----:B------:R-:W-:-:S00]  /*0e40*/  BRA `(.L_x_18) ;  /* 0xfffffffc00fc7947 */ /* 0x000fc0000383ffff */
[----:B------:R-:W-:-:S00]  /*0e50*/  NOP ;  /* 0x0000000000007918 */ /* 0x000fc00000000000 */
        /* <DEDUP_REMOVED lines=10> */
.L_x_19:


//--------------------- .nv.shared._Z19compute_tile_kernelPKcS0_PiS1_S1_iiiiS1_ --------------------------
	.section	.nv.shared._Z19compute_tile_kernelPKcS0_PiS1_S1_iiiiS1_,"aw",@nobits
	.sectionflags	@""
	.align	4
.nv.shared._Z19compute_tile_kernelPKcS0_PiS1_S1_iiiiS1_:
	.zero		5448


//--------------------- .nv.shared.reserved.0     --------------------------
	.section	.nv.shared.reserved.0,"aw",@nobits
	.weak		__nv_reservedSMEM_offset_0_alias
	.size		__nv_reservedSMEM_offset_0_alias, 0, 64
	.other		__nv_reservedSMEM_offset_0_alias,@"STO_CUDA_RESERVED_SHARED STV_DEFAULT"
__nv_reservedSMEM_offset_0_alias:
	.zero		0
	.zero		64


//--------------------- .nv.constant0._Z19compute_tile_kernelPKcS0_PiS1_S1_iiiiS1_ --------------------------
	.section	.nv.constant0._Z19compute_tile_kernelPKcS0_PiS1_S1_iiiiS1_,"a",@progbits
	.sectionflags	@""
	.align	4
.nv.constant0._Z19compute_tile_kernelPKcS0_PiS1_S1_iiiiS1_:
	.zero		960


//--------------------- SYMBOLS --------------------------

	.type		.nv.reservedSmem.offset0,@object
	.size		.nv.reservedSmem.offset0,0x4
	.type		.nv.reservedSmem.cap,@object
	.size		.nv.reservedSmem.cap,0x4
